//
// Generated by NVIDIA NVVM Compiler
//
// Compiler Build ID: CL-36424714
// Cuda compilation tools, release 13.0, V13.0.88
// Based on NVVM 20.0.0
//

.version 9.0
.target sm_100
.address_size 64

	// .globl	_Z19FixDivergenceKernelPiS_

.visible .entry _Z19FixDivergenceKernelPiS_(
	.param .u64 .ptr .align 1 _Z19FixDivergenceKernelPiS__param_0,
	.param .u64 .ptr .align 1 _Z19FixDivergenceKernelPiS__param_1
)
{
	.reg .pred 	%p<4>;
	.reg .b32 	%r<10>;
	.reg .b64 	%rd<9>;

	ld.param.u64 	%rd4, [_Z19FixDivergenceKernelPiS__param_0];
	ld.param.u64 	%rd3, [_Z19FixDivergenceKernelPiS__param_1];
	cvta.to.global.u64 	%rd1, %rd4;
	mov.u32 	%r1, %tid.x;
	mov.u32 	%r9, %ntid.x;
	mul.wide.u32 	%rd5, %r1, 4;
	add.s64 	%rd2, %rd1, %rd5;
$L__BB0_1:
	setp.ge.u32 	%p1, %r1, %r9;
	@%p1 bra 	$L__BB0_3;
	mul.wide.s32 	%rd6, %r9, 4;
	add.s64 	%rd7, %rd2, %rd6;
	ld.global.u32 	%r5, [%rd7];
	ld.global.u32 	%r6, [%rd2];
	add.s32 	%r7, %r6, %r5;
	st.global.u32 	[%rd2], %r7;
$L__BB0_3:
	bar.sync 	0;
	shr.u32 	%r4, %r9, 1;
	setp.gt.u32 	%p2, %r9, 1;
	mov.u32 	%r9, %r4;
	@%p2 bra 	$L__BB0_1;
	setp.ne.s32 	%p3, %r1, 0;
	@%p3 bra 	$L__BB0_6;
	ld.global.u32 	%r8, [%rd1];
	cvta.to.global.u64 	%rd8, %rd3;
	st.global.u32 	[%rd8], %r8;
$L__BB0_6:
	ret;

}


// ===== COMPILED SASS (sm_100) =====

	.target	sm_100

	.elftype	@"ET_EXEC"


//--------------------- .note.nv.tkinfo           --------------------------
	.section	.note.nv.tkinfo,"",@"SHT_NOTE"
	.sectionflags	@"SHF_NOTE_NV_TKINFO"
	.tkinfo
        /*0018*/ 	.word	0x00000002
        /*0030*/ 	.string	""
        /*0030*/ 	.string	"ptxas"
        /*0030*/ 	.string	"Cuda compilation tools, release 13.0, V13.0.88"
        /*0030*/ 	.string	"Build cuda_13.0.r13.0/compiler.36424714_0"
        /*0030*/ 	.string	"-arch sm_100 -m 64 "



//--------------------- .note.nv.cuinfo           --------------------------
	.section	.note.nv.cuinfo,"",@"SHT_NOTE"
	.sectionflags	@"SHF_NOTE_NV_CUINFO"
        /*0018*/ 	.short	0x0002
        /*001a*/ 	.short	0x0064
        /*001c*/ 	.short	0x0082
	.zero		2


//--------------------- .nv.info                  --------------------------
	.section	.nv.info,"",@"SHT_CUDA_INFO"
	.align	4


	//----- nvinfo : EIATTR_REGCOUNT
	.align		4
        /*0000*/ 	.byte	0x04, 0x2f
        /*0002*/ 	.short	(.L_1 - .L_0)
	.align		4
.L_0:
        /*0004*/ 	.word	index@(_Z19FixDivergenceKernelPiS_)
        /*0008*/ 	.word	0x0000000c


	//----- nvinfo : EIATTR_FRAME_SIZE
	.align		4
.L_1:
        /*000c*/ 	.byte	0x04, 0x11
        /*000e*/ 	.short	(.L_3 - .L_2)
	.align		4
.L_2:
        /*0010*/ 	.word	index@(_Z19FixDivergenceKernelPiS_)
        /*0014*/ 	.word	0x00000000


	//----- nvinfo : EIATTR_MIN_STACK_SIZE
	.align		4
.L_3:
        /*0018*/ 	.byte	0x04, 0x12
        /*001a*/ 	.short	(.L_5 - .L_4)
	.align		4
.L_4:
        /*001c*/ 	.word	index@(_Z19FixDivergenceKernelPiS_)
        /*0020*/ 	.word	0x00000000
.L_5:


//--------------------- .nv.compat                --------------------------
	.section	.nv.compat,"",@"SHT_CUDA_COMPAT_INFO"
	.align	4
        /*0000*/ 	.byte	0x02, 0x09, 0x00, 0x00, 0x02, 0x02, 0x01, 0x00, 0x02, 0x05, 0x05, 0x00, 0x03, 0x07, 0x01, 0x01
        /*0010*/ 	.byte	0x02, 0x03, 0x00, 0x00, 0x02, 0x06, 0x01, 0x00, 0x04, 0x0b, 0x08, 0x00, 0x09, 0x00, 0x00, 0x00
        /*0020*/ 	.byte	0x00, 0x00, 0x00, 0x00


//--------------------- .nv.info._Z19FixDivergenceKernelPiS_ --------------------------
	.section	.nv.info._Z19FixDivergenceKernelPiS_,"",@"SHT_CUDA_INFO"
	.sectionflags	@""
	.align	4


	//----- nvinfo : EIATTR_CUDA_API_VERSION
	.align		4
        /*0000*/ 	.byte	0x04, 0x37
        /*0002*/ 	.short	(.L_7 - .L_6)
.L_6:
        /*0004*/ 	.word	0x00000082


	//----- nvinfo : EIATTR_KPARAM_INFO
	.align		4
.L_7:
        /*0008*/ 	.byte	0x04, 0x17
        /*000a*/ 	.short	(.L_9 - .L_8)
.L_8:
        /*000c*/ 	.word	0x00000000
        /*0010*/ 	.short	0x0001
        /*0012*/ 	.short	0x0008
        /*0014*/ 	.byte	0x00, 0xf5, 0x21, 0x00


	//----- nvinfo : EIATTR_KPARAM_INFO
	.align		4
.L_9:
        /*0018*/ 	.byte	0x04, 0x17
        /*001a*/ 	.short	(.L_11 - .L_10)
.L_10:
        /*001c*/ 	.word	0x00000000
        /*0020*/ 	.short	0x0000
        /*0022*/ 	.short	0x0000
        /*0024*/ 	.byte	0x00, 0xf5, 0x21, 0x00


	//----- nvinfo : EIATTR_SPARSE_MMA_MASK
	.align		4
.L_11:
        /*0028*/ 	.byte	0x03, 0x50
        /*002a*/ 	.short	0x0000


	//----- nvinfo : EIATTR_MAXREG_COUNT
	.align		4
        /*002c*/ 	.byte	0x03, 0x1b
        /*002e*/ 	.short	0x00ff


	//----- nvinfo : EIATTR_NUM_BARRIERS
	.align		4
        /*0030*/ 	.byte	0x02, 0x4c
        /*0032*/ 	.byte	0x01
	.zero		1


	//----- nvinfo : EIATTR_MERCURY_ISA_VERSION
	.align		4
        /*0034*/ 	.byte	0x03, 0x5f
        /*0036*/ 	.short	0x0101


	//----- nvinfo : EIATTR_VRC_CTA_INIT_COUNT
	.align		4
        /*0038*/ 	.byte	0x02, 0x4a
	.zero		1
	.zero		1


	//----- nvinfo : EIATTR_EXIT_INSTR_OFFSETS
	.align		4
        /*003c*/ 	.byte	0x04, 0x1c
        /*003e*/ 	.short	(.L_13 - .L_12)


	//   ....[0]....
.L_12:
        /*0040*/ 	.word	0x00000150


	//   ....[1]....
        /*0044*/ 	.word	0x000001a0


	//----- nvinfo : EIATTR_CRS_STACK_SIZE
	.align		4
.L_13:
        /*0048*/ 	.byte	0x04, 0x1e
        /*004a*/ 	.short	(.L_15 - .L_14)
.L_14:
        /*004c*/ 	.word	0x00000000


	//----- nvinfo : EIATTR_CBANK_PARAM_SIZE
	.align		4
.L_15:
        /*0050*/ 	.byte	0x03, 0x19
        /*0052*/ 	.short	0x0010


	//----- nvinfo : EIATTR_PARAM_CBANK
	.align		4
        /*0054*/ 	.byte	0x04, 0x0a
        /*0056*/ 	.short	(.L_17 - .L_16)
	.align		4
.L_16:
        /*0058*/ 	.word	index@(.nv.constant0._Z19FixDivergenceKernelPiS_)
        /*005c*/ 	.short	0x0380
        /*005e*/ 	.short	0x0010


	//----- nvinfo : EIATTR_SW_WAR
	.align		4
.L_17:
        /*0060*/ 	.byte	0x04, 0x36
        /*0062*/ 	.short	(.L_19 - .L_18)
.L_18:
        /*0064*/ 	.word	0x00000008
.L_19:


//--------------------- .nv.callgraph             --------------------------
	.section	.nv.callgraph,"",@"SHT_CUDA_CALLGRAPH"
	.align	4
	.sectionentsize	8
	.align		4
        /*0000*/ 	.word	0x00000000
	.align		4
        /*0004*/ 	.word	0xffffffff
	.align		4
        /*0008*/ 	.word	0x00000000
	.align		4
        /*000c*/ 	.word	0xfffffffe
	.align		4
        /*0010*/ 	.word	0x00000000
	.align		4
        /*0014*/ 	.word	0xfffffffd
	.align		4
        /*0018*/ 	.word	0x00000000
	.align		4
        /*001c*/ 	.word	0xfffffffc


//--------------------- .text._Z19FixDivergenceKernelPiS_ --------------------------
	.section	.text._Z19FixDivergenceKernelPiS_,"ax",@progbits
	.align	128
        .global         _Z19FixDivergenceKernelPiS_
        .type           _Z19FixDivergenceKernelPiS_,@function
        .size           _Z19FixDivergenceKernelPiS_,(.L_x_4 - _Z19FixDivergenceKernelPiS_)
        .other          _Z19FixDivergenceKernelPiS_,@"STO_CUDA_ENTRY STV_DEFAULT"
_Z19FixDivergenceKernelPiS_:
.text._Z19FixDivergenceKernelPiS_:
[----:B------:R-:W-:Y:S01]  /*0000*/  LDC R1, c[0x0][0x37c] ;  /* 0x0000df00ff017b82 */ /* 0x000fe20000000800 */
[----:B------:R-:W0:Y:S07]  /*0010*/  S2R R0, SR_TID.X ;  /* 0x0000000000007919 */ /* 0x000e2e0000002100 */
[----:B------:R-:W0:Y:S01]  /*0020*/  LDC.64 R2, c[0x0][0x380] ;  /* 0x0000e000ff027b82 */ /* 0x000e220000000a00 */
[----:B------:R-:W1:Y:S01]  /*0030*/  LDCU UR6, c[0x0][0x360] ;  /* 0x00006c00ff0677ac */ /* 0x000e620008000800 */
[----:B------:R-:W2:Y:S01]  /*0040*/  LDCU.64 UR4, c[0x0][0x358] ;  /* 0x00006b00ff0477ac */ /* 0x000ea20008000a00 */
[----:B-1----:R-:W-:-:S02]  /*0050*/  IMAD.U32 R7, RZ, RZ, UR6 ;  /* 0x00000006ff077e24 */ /* 0x002fc4000f8e00ff */
[----:B0-2---:R-:W-:-:S07]  /*0060*/  IMAD.WIDE.U32 R2, R0, 0x4, R2 ;  /* 0x0000000400027825 */ /* 0x005fce00078e0002 */
.L_x_2:
[----:B------:R-:W-:Y:S01]  /*0070*/  ISETP.GE.U32.AND P0, PT, R0, R7, PT ;  /* 0x000000070000720c */ /* 0x000fe20003f06070 */
[----:B------:R-:W-:-:S12]  /*0080*/  BSSY.RECONVERGENT B0, `(.L_x_0) ;  /* 0x0000007000007945 */ /* 0x000fd80003800200 */
[----:B0-----:R-:W-:Y:S05]  /*0090*/  @P0 BRA `(.L_x_1) ;  /* 0x0000000000140947 */ /* 0x001fea0003800000 */
[----:B------:R-:W-:Y:S01]  /*00a0*/  IMAD.WIDE R4, R7, 0x4, R2 ;  /* 0x0000000407047825 */ /* 0x000fe200078e0202 */
[----:B------:R-:W2:Y:S05]  /*00b0*/  LDG.E R9, desc[UR4][R2.64] ;  /* 0x0000000402097981 */ /* 0x000eaa000c1e1900 */
[----:B------:R-:W2:Y:S02]  /*00c0*/  LDG.E R4, desc[UR4][R4.64] ;  /* 0x0000000404047981 */ /* 0x000ea4000c1e1900 */
[----:B--2---:R-:W-:-:S05]  /*00d0*/  IMAD.IADD R9, R4, 0x1, R9 ;  /* 0x0000000104097824 */ /* 0x004fca00078e0209 */
[----:B------:R0:W-:Y:S02]  /*00e0*/  STG.E desc[UR4][R2.64], R9 ;  /* 0x0000000902007986 */ /* 0x0001e4000c101904 */
.L_x_1:
[----:B------:R-:W-:Y:S05]  /*00f0*/  BSYNC.RECONVERGENT B0 ;  /* 0x0000000000007941 */ /* 0x000fea0003800200 */
.L_x_0:
[----:B------:R-:W-:Y:S01]  /*0100*/  BAR.SYNC.DEFER_BLOCKING 0x0 ;  /* 0x0000000000007b1d */ /* 0x000fe20000010000 */
[----:B------:R-:W-:Y:S02]  /*0110*/  ISETP.GT.U32.AND P0, PT, R7, 0x1, PT ;  /* 0x000000010700780c */ /* 0x000fe40003f04070 */
[----:B------:R-:W-:-:S11]  /*0120*/  SHF.R.U32.HI R7, RZ, 0x1, R7 ;  /* 0x00000001ff077819 */ /* 0x000fd60000011607 */
[----:B------:R-:W-:Y:S05]  /*0130*/  @P0 BRA `(.L_x_2) ;  /* 0xfffffffc00cc0947 */ /* 0x000fea000383ffff */
[----:B------:R-:W-:-:S13]  /*0140*/  ISETP.NE.AND P0, PT, R0, RZ, PT ;  /* 0x000000ff0000720c */ /* 0x000fda0003f05270 */
[----:B------:R-:W-:Y:S05]  /*0150*/  @P0 EXIT ;  /* 0x000000000000094d */ /* 0x000fea0003800000 */
[----:B0-----:R-:W0:Y:S02]  /*0160*/  LDC.64 R2, c[0x0][0x380] ;  /* 0x0000e000ff027b82 */ /* 0x001e240000000a00 */
[----:B0-----:R-:W2:Y:S06]  /*0170*/  LDG.E R3, desc[UR4][R2.64] ;  /* 0x0000000402037981 */ /* 0x001eac000c1e1900 */
[----:B------:R-:W2:Y:S02]  /*0180*/  LDC.64 R4, c[0x0][0x388] ;  /* 0x0000e200ff047b82 */ /* 0x000ea40000000a00 */
[----:B--2---:R-:W-:Y:S01]  /*0190*/  STG.E desc[UR4][R4.64], R3 ;  /* 0x0000000304007986 */ /* 0x004fe2000c101904 */
[----:B------:R-:W-:Y:S05]  /*01a0*/  EXIT ;  /* 0x000000000000794d */ /* 0x000fea0003800000 */
.L_x_3:
[----:B------:R-:W-:-:S00]  /*01b0*/  BRA `(.L_x_3) ;  /* 0xfffffffc00fc7947 */ /* 0x000fc0000383ffff */
[----:B------:R-:W-:-:S00]  /*01c0*/  NOP ;  /* 0x0000000000007918 */ /* 0x000fc00000000000 */
        /* <DEDUP_REMOVED lines=11> */
.L_x_4:


//--------------------- .nv.shared.reserved.0     --------------------------
	.section	.nv.shared.reserved.0,"aw",@nobits
	.weak		__nv_reservedSMEM_offset_0_alias
	.size		__nv_reservedSMEM_offset_0_alias, 0, 64
	.other		__nv_reservedSMEM_offset_0_alias,@"STO_CUDA_RESERVED_SHARED STV_DEFAULT"
__nv_reservedSMEM_offset_0_alias:
	.zero		0
	.zero		64


//--------------------- .nv.constant0._Z19FixDivergenceKernelPiS_ --------------------------
	.section	.nv.constant0._Z19FixDivergenceKernelPiS_,"a",@progbits
	.sectionflags	@""
	.align	4
.nv.constant0._Z19FixDivergenceKernelPiS_:
	.zero		912


//--------------------- SYMBOLS --------------------------

	.type		.nv.reservedSmem.offset0,@object
	.size		.nv.reservedSmem.offset0,0x4
